//
// Generated by NVIDIA NVVM Compiler
//
// Compiler Build ID: CL-36424714
// Cuda compilation tools, release 13.0, V13.0.88
// Based on NVVM 20.0.0
//

.version 9.0
.target sm_100
.address_size 64

	// .globl	_Z16matrixMultKernelPfS_S_

.visible .entry _Z16matrixMultKernelPfS_S_(
	.param .u64 .ptr .align 1 _Z16matrixMultKernelPfS_S__param_0,
	.param .u64 .ptr .align 1 _Z16matrixMultKernelPfS_S__param_1,
	.param .u64 .ptr .align 1 _Z16matrixMultKernelPfS_S__param_2
)
{
	.reg .pred 	%p<2>;
	.reg .b32 	%r<18>;
	.reg .b32 	%f<52>;
	.reg .b64 	%rd<20>;

	ld.param.u64 	%rd6, [_Z16matrixMultKernelPfS_S__param_0];
	ld.param.u64 	%rd7, [_Z16matrixMultKernelPfS_S__param_1];
	ld.param.u64 	%rd5, [_Z16matrixMultKernelPfS_S__param_2];
	cvta.to.global.u64 	%rd8, %rd7;
	cvta.to.global.u64 	%rd9, %rd6;
	mov.u32 	%r8, %ctaid.x;
	shl.b32 	%r9, %r8, 4;
	mov.u32 	%r10, %tid.x;
	add.s32 	%r1, %r9, %r10;
	mov.u32 	%r11, %ctaid.y;
	mov.u32 	%r12, %tid.y;
	shl.b32 	%r13, %r11, 13;
	shl.b32 	%r14, %r12, 9;
	add.s32 	%r2, %r13, %r14;
	mul.wide.u32 	%rd10, %r11, 32768;
	mul.wide.u32 	%rd11, %r12, 2048;
	add.s64 	%rd12, %rd10, %rd11;
	add.s64 	%rd13, %rd12, %rd9;
	add.s64 	%rd19, %rd13, 32;
	add.s64 	%rd2, %rd8, 16384;
	mov.f32 	%f51, 0f00000000;
	mov.b32 	%r17, 0;
	mov.u32 	%r16, %r1;
$L__BB0_1:
	mul.wide.s32 	%rd14, %r16, 4;
	add.s64 	%rd15, %rd2, %rd14;
	ld.global.f32 	%f4, [%rd19+-32];
	ld.global.f32 	%f5, [%rd15+-16384];
	fma.rn.f32 	%f6, %f4, %f5, %f51;
	ld.global.f32 	%f7, [%rd19+-28];
	ld.global.f32 	%f8, [%rd15+-14336];
	fma.rn.f32 	%f9, %f7, %f8, %f6;
	ld.global.f32 	%f10, [%rd19+-24];
	ld.global.f32 	%f11, [%rd15+-12288];
	fma.rn.f32 	%f12, %f10, %f11, %f9;
	ld.global.f32 	%f13, [%rd19+-20];
	ld.global.f32 	%f14, [%rd15+-10240];
	fma.rn.f32 	%f15, %f13, %f14, %f12;
	ld.global.f32 	%f16, [%rd19+-16];
	ld.global.f32 	%f17, [%rd15+-8192];
	fma.rn.f32 	%f18, %f16, %f17, %f15;
	ld.global.f32 	%f19, [%rd19+-12];
	ld.global.f32 	%f20, [%rd15+-6144];
	fma.rn.f32 	%f21, %f19, %f20, %f18;
	ld.global.f32 	%f22, [%rd19+-8];
	ld.global.f32 	%f23, [%rd15+-4096];
	fma.rn.f32 	%f24, %f22, %f23, %f21;
	ld.global.f32 	%f25, [%rd19+-4];
	ld.global.f32 	%f26, [%rd15+-2048];
	fma.rn.f32 	%f27, %f25, %f26, %f24;
	ld.global.f32 	%f28, [%rd19];
	ld.global.f32 	%f29, [%rd15];
	fma.rn.f32 	%f30, %f28, %f29, %f27;
	ld.global.f32 	%f31, [%rd19+4];
	ld.global.f32 	%f32, [%rd15+2048];
	fma.rn.f32 	%f33, %f31, %f32, %f30;
	ld.global.f32 	%f34, [%rd19+8];
	ld.global.f32 	%f35, [%rd15+4096];
	fma.rn.f32 	%f36, %f34, %f35, %f33;
	ld.global.f32 	%f37, [%rd19+12];
	ld.global.f32 	%f38, [%rd15+6144];
	fma.rn.f32 	%f39, %f37, %f38, %f36;
	ld.global.f32 	%f40, [%rd19+16];
	ld.global.f32 	%f41, [%rd15+8192];
	fma.rn.f32 	%f42, %f40, %f41, %f39;
	ld.global.f32 	%f43, [%rd19+20];
	ld.global.f32 	%f44, [%rd15+10240];
	fma.rn.f32 	%f45, %f43, %f44, %f42;
	ld.global.f32 	%f46, [%rd19+24];
	ld.global.f32 	%f47, [%rd15+12288];
	fma.rn.f32 	%f48, %f46, %f47, %f45;
	ld.global.f32 	%f49, [%rd19+28];
	ld.global.f32 	%f50, [%rd15+14336];
	fma.rn.f32 	%f51, %f49, %f50, %f48;
	add.s32 	%r17, %r17, 16;
	add.s64 	%rd19, %rd19, 64;
	add.s32 	%r16, %r16, 8192;
	setp.ne.s32 	%p1, %r17, 512;
	@%p1 bra 	$L__BB0_1;
	cvta.to.global.u64 	%rd16, %rd5;
	add.s32 	%r15, %r2, %r1;
	mul.wide.s32 	%rd17, %r15, 4;
	add.s64 	%rd18, %rd16, %rd17;
	st.global.f32 	[%rd18], %f51;
	ret;

}


// ===== COMPILED SASS (sm_100) =====

	.target	sm_100

	.elftype	@"ET_EXEC"


//--------------------- .note.nv.tkinfo           --------------------------
	.section	.note.nv.tkinfo,"",@"SHT_NOTE"
	.sectionflags	@"SHF_NOTE_NV_TKINFO"
	.tkinfo
        /*0018*/ 	.word	0x00000002
        /*0030*/ 	.string	""
        /*0030*/ 	.string	"ptxas"
        /*0030*/ 	.string	"Cuda compilation tools, release 13.0, V13.0.88"
        /*0030*/ 	.string	"Build cuda_13.0.r13.0/compiler.36424714_0"
        /*0030*/ 	.string	"-arch sm_100 -m 64 "



//--------------------- .note.nv.cuinfo           --------------------------
	.section	.note.nv.cuinfo,"",@"SHT_NOTE"
	.sectionflags	@"SHF_NOTE_NV_CUINFO"
        /*0018*/ 	.short	0x0002
        /*001a*/ 	.short	0x0064
        /*001c*/ 	.short	0x0082
	.zero		2


//--------------------- .nv.info                  --------------------------
	.section	.nv.info,"",@"SHT_CUDA_INFO"
	.align	4


	//----- nvinfo : EIATTR_REGCOUNT
	.align		4
        /*0000*/ 	.byte	0x04, 0x2f
        /*0002*/ 	.short	(.L_1 - .L_0)
	.align		4
.L_0:
        /*0004*/ 	.word	index@(_Z16matrixMultKernelPfS_S_)
        /*0008*/ 	.word	0x0000001f


	//----- nvinfo : EIATTR_FRAME_SIZE
	.align		4
.L_1:
        /*000c*/ 	.byte	0x04, 0x11
        /*000e*/ 	.short	(.L_3 - .L_2)
	.align		4
.L_2:
        /*0010*/ 	.word	index@(_Z16matrixMultKernelPfS_S_)
        /*0014*/ 	.word	0x00000000


	//----- nvinfo : EIATTR_MIN_STACK_SIZE
	.align		4
.L_3:
        /*0018*/ 	.byte	0x04, 0x12
        /*001a*/ 	.short	(.L_5 - .L_4)
	.align		4
.L_4:
        /*001c*/ 	.word	index@(_Z16matrixMultKernelPfS_S_)
        /*0020*/ 	.word	0x00000000
.L_5:


//--------------------- .nv.compat                --------------------------
	.section	.nv.compat,"",@"SHT_CUDA_COMPAT_INFO"
	.align	4
        /*0000*/ 	.byte	0x02, 0x09, 0x00, 0x00, 0x02, 0x02, 0x01, 0x00, 0x02, 0x05, 0x05, 0x00, 0x03, 0x07, 0x01, 0x01
        /*0010*/ 	.byte	0x02, 0x03, 0x00, 0x00, 0x02, 0x06, 0x01, 0x00, 0x04, 0x0b, 0x08, 0x00, 0x09, 0x00, 0x00, 0x00
        /*0020*/ 	.byte	0x00, 0x00, 0x00, 0x00


//--------------------- .nv.info._Z16matrixMultKernelPfS_S_ --------------------------
	.section	.nv.info._Z16matrixMultKernelPfS_S_,"",@"SHT_CUDA_INFO"
	.sectionflags	@""
	.align	4


	//----- nvinfo : EIATTR_CUDA_API_VERSION
	.align		4
        /*0000*/ 	.byte	0x04, 0x37
        /*0002*/ 	.short	(.L_7 - .L_6)
.L_6:
        /*0004*/ 	.word	0x00000082


	//----- nvinfo : EIATTR_KPARAM_INFO
	.align		4
.L_7:
        /*0008*/ 	.byte	0x04, 0x17
        /*000a*/ 	.short	(.L_9 - .L_8)
.L_8:
        /*000c*/ 	.word	0x00000000
        /*0010*/ 	.short	0x0002
        /*0012*/ 	.short	0x0010
        /*0014*/ 	.byte	0x00, 0xf5, 0x21, 0x00


	//----- nvinfo : EIATTR_KPARAM_INFO
	.align		4
.L_9:
        /*0018*/ 	.byte	0x04, 0x17
        /*001a*/ 	.short	(.L_11 - .L_10)
.L_10:
        /*001c*/ 	.word	0x00000000
        /*0020*/ 	.short	0x0001
        /*0022*/ 	.short	0x0008
        /*0024*/ 	.byte	0x00, 0xf5, 0x21, 0x00


	//----- nvinfo : EIATTR_KPARAM_INFO
	.align		4
.L_11:
        /*0028*/ 	.byte	0x04, 0x17
        /*002a*/ 	.short	(.L_13 - .L_12)
.L_12:
        /*002c*/ 	.word	0x00000000
        /*0030*/ 	.short	0x0000
        /*0032*/ 	.short	0x0000
        /*0034*/ 	.byte	0x00, 0xf5, 0x21, 0x00


	//----- nvinfo : EIATTR_SPARSE_MMA_MASK
	.align		4
.L_13:
        /*0038*/ 	.byte	0x03, 0x50
        /*003a*/ 	.short	0x0000


	//----- nvinfo : EIATTR_MAXREG_COUNT
	.align		4
        /*003c*/ 	.byte	0x03, 0x1b
        /*003e*/ 	.short	0x00ff


	//----- nvinfo : EIATTR_MERCURY_ISA_VERSION
	.align		4
        /*0040*/ 	.byte	0x03, 0x5f
        /*0042*/ 	.short	0x0101


	//----- nvinfo : EIATTR_VRC_CTA_INIT_COUNT
	.align		4
        /*0044*/ 	.byte	0x02, 0x4a
	.zero		1
	.zero		1


	//----- nvinfo : EIATTR_EXIT_INSTR_OFFSETS
	.align		4
        /*0048*/ 	.byte	0x04, 0x1c
        /*004a*/ 	.short	(.L_15 - .L_14)


	//   ....[0]....
.L_14:
        /*004c*/ 	.word	0x00000510


	//----- nvinfo : EIATTR_CBANK_PARAM_SIZE
	.align		4
.L_15:
        /*0050*/ 	.byte	0x03, 0x19
        /*0052*/ 	.short	0x0018


	//----- nvinfo : EIATTR_PARAM_CBANK
	.align		4
        /*0054*/ 	.byte	0x04, 0x0a
        /*0056*/ 	.short	(.L_17 - .L_16)
	.align		4
.L_16:
        /*0058*/ 	.word	index@(.nv.constant0._Z16matrixMultKernelPfS_S_)
        /*005c*/ 	.short	0x0380
        /*005e*/ 	.short	0x0018


	//----- nvinfo : EIATTR_SW_WAR
	.align		4
.L_17:
        /*0060*/ 	.byte	0x04, 0x36
        /*0062*/ 	.short	(.L_19 - .L_18)
.L_18:
        /*0064*/ 	.word	0x00000008
.L_19:


//--------------------- .nv.callgraph             --------------------------
	.section	.nv.callgraph,"",@"SHT_CUDA_CALLGRAPH"
	.align	4
	.sectionentsize	8
	.align		4
        /*0000*/ 	.word	0x00000000
	.align		4
        /*0004*/ 	.word	0xffffffff
	.align		4
        /*0008*/ 	.word	0x00000000
	.align		4
        /*000c*/ 	.word	0xfffffffe
	.align		4
        /*0010*/ 	.word	0x00000000
	.align		4
        /*0014*/ 	.word	0xfffffffd
	.align		4
        /*0018*/ 	.word	0x00000000
	.align		4
        /*001c*/ 	.word	0xfffffffc


//--------------------- .text._Z16matrixMultKernelPfS_S_ --------------------------
	.section	.text._Z16matrixMultKernelPfS_S_,"ax",@progbits
	.align	128
        .global         _Z16matrixMultKernelPfS_S_
        .type           _Z16matrixMultKernelPfS_S_,@function
        .size           _Z16matrixMultKernelPfS_S_,(.L_x_2 - _Z16matrixMultKernelPfS_S_)
        .other          _Z16matrixMultKernelPfS_S_,@"STO_CUDA_ENTRY STV_DEFAULT"
_Z16matrixMultKernelPfS_S_:
.text._Z16matrixMultKernelPfS_S_:
[----:B------:R-:W-:Y:S01]  /*0000*/  LDC R1, c[0x0][0x37c] ;  /* 0x0000df00ff017b82 */ /* 0x000fe20000000800 */
[----:B------:R-:W0:Y:S01]  /*0010*/  S2R R4, SR_TID.Y ;  /* 0x0000000000047919 */ /* 0x000e220000002200 */
[----:B------:R-:W1:Y:S01]  /*0020*/  LDCU.128 UR12, c[0x0][0x380] ;  /* 0x00007000ff0c77ac */ /* 0x000e620008000c00 */
[----:B------:R-:W-:Y:S01]  /*0030*/  HFMA2 R14, -RZ, RZ, 0, 0 ;  /* 0x00000000ff0e7431 */ /* 0x000fe200000001ff */
[----:B------:R-:W2:Y:S01]  /*0040*/  S2R R7, SR_CTAID.Y ;  /* 0x0000000000077919 */ /* 0x000ea20000002600 */
[----:B------:R-:W3:Y:S01]  /*0050*/  LDCU.64 UR8, c[0x0][0x358] ;  /* 0x00006b00ff0877ac */ /* 0x000ee20008000a00 */
[----:B------:R-:W4:Y:S01]  /*0060*/  S2R R0, SR_CTAID.X ;  /* 0x0000000000007919 */ /* 0x000f220000002500 */
[----:B------:R-:W-:Y:S01]  /*0070*/  UMOV UR4, URZ ;  /* 0x000000ff00047c82 */ /* 0x000fe20008000000 */
[----:B------:R-:W4:Y:S01]  /*0080*/  S2R R5, SR_TID.X ;  /* 0x0000000000057919 */ /* 0x000f220000002100 */
[----:B-1----:R-:W-:-:S04]  /*0090*/  UIADD3 UR5, UP0, UPT, UR14, 0x4000, URZ ;  /* 0x000040000e057890 */ /* 0x002fc8000ff1e0ff */
[----:B------:R-:W-:Y:S01]  /*00a0*/  UIADD3.X UR6, UPT, UPT, URZ, UR15, URZ, UP0, !UPT ;  /* 0x0000000fff067290 */ /* 0x000fe200087fe4ff */
[----:B0-----:R-:W-:-:S04]  /*00b0*/  IMAD.WIDE.U32 R2, R4, 0x800, RZ ;  /* 0x0000080004027825 */ /* 0x001fc800078e00ff */
[C---:B--2---:R-:W-:Y:S01]  /*00c0*/  IMAD.WIDE.U32 R2, R7.reuse, 0x8000, R2 ;  /* 0x0000800007027825 */ /* 0x044fe200078e0002 */
[----:B------:R-:W-:Y:S02]  /*00d0*/  LEA R7, R7, R4, 0x4 ;  /* 0x0000000407077211 */ /* 0x000fe400078e20ff */
[----:B------:R-:W-:Y:S02]  /*00e0*/  IADD3 R8, P0, PT, R2, UR12, RZ ;  /* 0x0000000c02087c10 */ /* 0x000fe4000ff1e0ff */
[----:B----4-:R-:W-:Y:S02]  /*00f0*/  LEA R0, R0, R5, 0x4 ;  /* 0x0000000500007211 */ /* 0x010fe400078e20ff */
[----:B------:R-:W-:Y:S02]  /*0100*/  IADD3 R8, P1, PT, R8, 0x20, RZ ;  /* 0x0000002008087810 */ /* 0x000fe40007f3e0ff */
[----:B------:R-:W-:Y:S02]  /*0110*/  MOV R6, R0 ;  /* 0x0000000000067202 */ /* 0x000fe40000000f00 */
[----:B---3--:R-:W-:-:S09]  /*0120*/  IADD3.X R5, PT, PT, RZ, UR13, R3, P1, P0 ;  /* 0x0000000dff057c10 */ /* 0x008fd20008fe0403 */
.L_x_0:
[----:B------:R-:W-:Y:S02]  /*0130*/  MOV R2, UR5 ;  /* 0x0000000500027c02 */ /* 0x000fe40008000f00 */
[----:B------:R-:W-:Y:S02]  /*0140*/  MOV R3, UR6 ;  /* 0x0000000600037c02 */ /* 0x000fe40008000f00 */
[----:B------:R-:W-:Y:S01]  /*0150*/  MOV R4, R8 ;  /* 0x0000000800047202 */ /* 0x000fe20000000f00 */
[----:B------:R-:W-:-:S04]  /*0160*/  IMAD.WIDE R2, R6, 0x4, R2 ;  /* 0x0000000406027825 */ /* 0x000fc800078e0202 */
[----:B------:R-:W2:Y:S04]  /*0170*/  LDG.E R15, desc[UR8][R4.64+-0x20] ;  /* 0xffffe008040f7981 */ /* 0x000ea8000c1e1900 */
[----:B------:R-:W2:Y:S04]  /*0180*/  LDG.E R16, desc[UR8][R2.64+-0x4000] ;  /* 0xffc0000802107981 */ /* 0x000ea8000c1e1900 */
[----:B------:R-:W3:Y:S04]  /*0190*/  LDG.E R24, desc[UR8][R4.64+-0x1c] ;  /* 0xffffe40804187981 */ /* 0x000ee8000c1e1900 */
[----:B------:R-:W3:Y:S04]  /*01a0*/  LDG.E R25, desc[UR8][R2.64+-0x3800] ;  /* 0xffc8000802197981 */ /* 0x000ee8000c1e1900 */
[----:B------:R-:W4:Y:S04]  /*01b0*/  LDG.E R19, desc[UR8][R4.64+-0x18] ;  /* 0xffffe80804137981 */ /* 0x000f28000c1e1900 */
[----:B------:R-:W4:Y:S04]  /*01c0*/  LDG.E R18, desc[UR8][R2.64+-0x3000] ;  /* 0xffd0000802127981 */ /* 0x000f28000c1e1900 */
[----:B------:R-:W5:Y:S04]  /*01d0*/  LDG.E R20, desc[UR8][R4.64+-0x14] ;  /* 0xffffec0804147981 */ /* 0x000f68000c1e1900 */
        /* <DEDUP_REMOVED lines=11> */
[----:B------:R-:W5:Y:S01]  /*0290*/  LDG.E R26, desc[UR8][R4.64+0x1c] ;  /* 0x00001c08041a7981 */ /* 0x000f62000c1e1900 */
[----:B--2---:R-:W-:-:S03]  /*02a0*/  FFMA R15, R15, R16, R14 ;  /* 0x000000100f0f7223 */ /* 0x004fc6000000000e */
[----:B------:R-:W2:Y:S04]  /*02b0*/  LDG.E R16, desc[UR8][R4.64] ;  /* 0x0000000804107981 */ /* 0x000ea8000c1e1900 */
[----:B------:R-:W2:Y:S01]  /*02c0*/  LDG.E R14, desc[UR8][R4.64+0x4] ;  /* 0x00000408040e7981 */ /* 0x000ea2000c1e1900 */
[----:B---3--:R-:W-:-:S03]  /*02d0*/  FFMA R24, R24, R25, R15 ;  /* 0x0000001918187223 */ /* 0x008fc6000000000f */
[----:B------:R-:W3:Y:S01]  /*02e0*/  LDG.E R15, desc[UR8][R2.64+0x800] ;  /* 0x00080008020f7981 */ /* 0x000ee2000c1e1900 */
[----:B----4-:R-:W-:-:S03]  /*02f0*/  FFMA R25, R19, R18, R24 ;  /* 0x0000001213197223 */ /* 0x010fc60000000018 */
[----:B------:R-:W4:Y:S04]  /*0300*/  LDG.E R18, desc[UR8][R4.64+0x8] ;  /* 0x0000080804127981 */ /* 0x000f28000c1e1900 */
[----:B------:R-:W4:Y:S01]  /*0310*/  LDG.E R19, desc[UR8][R2.64+0x1000] ;  /* 0x0010000802137981 */ /* 0x000f22000c1e1900 */
[----:B-----5:R-:W-:-:S03]  /*0320*/  FFMA R25, R20, R21, R25 ;  /* 0x0000001514197223 */ /* 0x020fc60000000019 */
[----:B------:R-:W5:Y:S04]  /*0330*/  LDG.E R20, desc[UR8][R4.64+0xc] ;  /* 0x00000c0804147981 */ /* 0x000f68000c1e1900 */
[----:B------:R-:W5:Y:S01]  /*0340*/  LDG.E R21, desc[UR8][R2.64+0x1800] ;  /* 0x0018000802157981 */ /* 0x000f62000c1e1900 */
[----:B------:R-:W-:-:S03]  /*0350*/  FFMA R25, R22, R23, R25 ;  /* 0x0000001716197223 */ /* 0x000fc60000000019 */
[----:B------:R-:W5:Y:S04]  /*0360*/  LDG.E R22, desc[UR8][R4.64+0x10] ;  /* 0x0000100804167981 */ /* 0x000f68000c1e1900 */
[----:B------:R-:W5:Y:S01]  /*0370*/  LDG.E R23, desc[UR8][R2.64+0x2000] ;  /* 0x0020000802177981 */ /* 0x000f62000c1e1900 */
[----:B------:R-:W-:-:S03]  /*0380*/  FFMA R28, R12, R13, R25 ;  /* 0x0000000d0c1c7223 */ /* 0x000fc60000000019 */
[----:B------:R-:W5:Y:S04]  /*0390*/  LDG.E R24, desc[UR8][R4.64+0x14] ;  /* 0x0000140804187981 */ /* 0x000f68000c1e1900 */
[----:B------:R-:W5:Y:S04]  /*03a0*/  LDG.E R25, desc[UR8][R2.64+0x2800] ;  /* 0x0028000802197981 */ /* 0x000f68000c1e1900 */
[----:B------:R0:W5:Y:S04]  /*03b0*/  LDG.E R13, desc[UR8][R4.64+0x18] ;  /* 0x00001808040d7981 */ /* 0x000168000c1e1900 */
[----:B------:R-:W5:Y:S01]  /*03c0*/  LDG.E R12, desc[UR8][R2.64+0x3000] ;  /* 0x00300008020c7981 */ /* 0x000f62000c1e1900 */
[----:B------:R-:W-:-:S04]  /*03d0*/  FFMA R9, R9, R8, R28 ;  /* 0x0000000809097223 */ /* 0x000fc8000000001c */
[----:B------:R-:W-:Y:S01]  /*03e0*/  FFMA R9, R10, R11, R9 ;  /* 0x0000000b0a097223 */ /* 0x000fe20000000009 */
[----:B------:R-:W-:-:S04]  /*03f0*/  UIADD3 UR4, UPT, UPT, UR4, 0x10, URZ ;  /* 0x0000001004047890 */ /* 0x000fc8000fffe0ff */
[----:B------:R-:W-:Y:S01]  /*0400*/  UISETP.NE.AND UP0, UPT, UR4, 0x200, UPT ;  /* 0x000002000400788c */ /* 0x000fe2000bf05270 */
[----:B------:R-:W-:Y:S02]  /*0410*/  IADD3 R8, P0, PT, R4, 0x40, RZ ;  /* 0x0000004004087810 */ /* 0x000fe40007f1e0ff */
[----:B------:R-:W-:Y:S02]  /*0420*/  IADD3 R6, PT, PT, R6, 0x2000, RZ ;  /* 0x0000200006067810 */ /* 0x000fe40007ffe0ff */
[----:B0-----:R-:W-:Y:S01]  /*0430*/  IADD3.X R5, PT, PT, RZ, R5, RZ, P0, !PT ;  /* 0x00000005ff057210 */ /* 0x001fe200007fe4ff */
[----:B--2---:R-:W-:-:S04]  /*0440*/  FFMA R9, R16, R17, R9 ;  /* 0x0000001110097223 */ /* 0x004fc80000000009 */
[----:B---3--:R-:W-:-:S04]  /*0450*/  FFMA R9, R14, R15, R9 ;  /* 0x0000000f0e097223 */ /* 0x008fc80000000009 */
[----:B----4-:R-:W-:-:S04]  /*0460*/  FFMA R9, R18, R19, R9 ;  /* 0x0000001312097223 */ /* 0x010fc80000000009 */
[----:B-----5:R-:W-:-:S04]  /*0470*/  FFMA R9, R20, R21, R9 ;  /* 0x0000001514097223 */ /* 0x020fc80000000009 */
[----:B------:R-:W-:-:S04]  /*0480*/  FFMA R9, R22, R23, R9 ;  /* 0x0000001716097223 */ /* 0x000fc80000000009 */
[----:B------:R-:W-:-:S04]  /*0490*/  FFMA R24, R24, R25, R9 ;  /* 0x0000001918187223 */ /* 0x000fc80000000009 */
[----:B------:R-:W-:-:S04]  /*04a0*/  FFMA R13, R13, R12, R24 ;  /* 0x0000000c0d0d7223 */ /* 0x000fc80000000018 */
[----:B------:R-:W-:Y:S01]  /*04b0*/  FFMA R14, R26, R27, R13 ;  /* 0x0000001b1a0e7223 */ /* 0x000fe2000000000d */
[----:B------:R-:W-:Y:S06]  /*04c0*/  BRA.U UP0, `(.L_x_0) ;  /* 0xfffffffd00187547 */ /* 0x000fec000b83ffff */
[----:B------:R-:W0:Y:S01]  /*04d0*/  LDC.64 R2, c[0x0][0x390] ;  /* 0x0000e400ff027b82 */ /* 0x000e220000000a00 */
[----:B------:R-:W-:-:S05]  /*04e0*/  LEA R7, R7, R0, 0x9 ;  /* 0x0000000007077211 */ /* 0x000fca00078e48ff */
[----:B0-----:R-:W-:-:S05]  /*04f0*/  IMAD.WIDE R2, R7, 0x4, R2 ;  /* 0x0000000407027825 */ /* 0x001fca00078e0202 */
[----:B------:R-:W-:Y:S01]  /*0500*/  STG.E desc[UR8][R2.64], R14 ;  /* 0x0000000e02007986 */ /* 0x000fe2000c101908 */
[----:B------:R-:W-:Y:S05]  /*0510*/  EXIT ;  /* 0x000000000000794d */ /* 0x000fea0003800000 */
.L_x_1:
[----:B------:R-:W-:-:S00]  /*0520*/  BRA `(.L_x_1) ;  /* 0xfffffffc00fc7947 */ /* 0x000fc0000383ffff */
[----:B------:R-:W-:-:S00]  /*0530*/  NOP ;  /* 0x0000000000007918 */ /* 0x000fc00000000000 */
        /* <DEDUP_REMOVED lines=12> */
.L_x_2:


//--------------------- .nv.shared.reserved.0     --------------------------
	.section	.nv.shared.reserved.0,"aw",@nobits
	.weak		__nv_reservedSMEM_offset_0_alias
	.size		__nv_reservedSMEM_offset_0_alias, 0, 64
	.other		__nv_reservedSMEM_offset_0_alias,@"STO_CUDA_RESERVED_SHARED STV_DEFAULT"
__nv_reservedSMEM_offset_0_alias:
	.zero		0
	.zero		64


//--------------------- .nv.constant0._Z16matrixMultKernelPfS_S_ --------------------------
	.section	.nv.constant0._Z16matrixMultKernelPfS_S_,"a",@progbits
	.sectionflags	@""
	.align	4
.nv.constant0._Z16matrixMultKernelPfS_S_:
	.zero		920


//--------------------- SYMBOLS --------------------------

	.type		.nv.reservedSmem.offset0,@object
	.size		.nv.reservedSmem.offset0,0x4
